//
// Generated by NVIDIA NVVM Compiler
//
// Compiler Build ID: CL-36424714
// Cuda compilation tools, release 13.0, V13.0.88
// Based on NVVM 20.0.0
//

.version 9.0
.target sm_100
.address_size 64

	// .globl	_Z10matrixMultPiS_S_i

.visible .entry _Z10matrixMultPiS_S_i(
	.param .u64 .ptr .align 1 _Z10matrixMultPiS_S_i_param_0,
	.param .u64 .ptr .align 1 _Z10matrixMultPiS_S_i_param_1,
	.param .u64 .ptr .align 1 _Z10matrixMultPiS_S_i_param_2,
	.param .u32 _Z10matrixMultPiS_S_i_param_3
)
{
	.reg .pred 	%p<12>;
	.reg .b32 	%r<135>;
	.reg .b64 	%rd<48>;

	ld.param.u64 	%rd6, [_Z10matrixMultPiS_S_i_param_0];
	ld.param.u64 	%rd7, [_Z10matrixMultPiS_S_i_param_1];
	ld.param.u64 	%rd5, [_Z10matrixMultPiS_S_i_param_2];
	ld.param.u32 	%r51, [_Z10matrixMultPiS_S_i_param_3];
	cvta.to.global.u64 	%rd1, %rd7;
	cvta.to.global.u64 	%rd2, %rd6;
	mov.u32 	%r52, %tid.x;
	mov.u32 	%r53, %ntid.x;
	mov.u32 	%r54, %ctaid.x;
	mad.lo.s32 	%r1, %r53, %r54, %r52;
	mov.u32 	%r2, %tid.y;
	mov.u32 	%r55, %ntid.y;
	mov.u32 	%r56, %ctaid.y;
	mul.lo.s32 	%r3, %r55, %r56;
	add.s32 	%r57, %r3, %r2;
	max.s32 	%r58, %r1, %r57;
	setp.ge.s32 	%p1, %r58, %r51;
	setp.lt.s32 	%p2, %r51, 1;
	or.pred  	%p3, %p1, %p2;
	@%p3 bra 	$L__BB0_12;
	cvta.to.global.u64 	%rd8, %rd5;
	mul.lo.s32 	%r5, %r51, %r1;
	add.s32 	%r60, %r5, %r57;
	mul.wide.s32 	%rd9, %r60, 4;
	add.s64 	%rd3, %rd8, %rd9;
	and.b32  	%r6, %r51, 7;
	setp.lt.u32 	%p4, %r51, 8;
	mov.b32 	%r129, 0;
	mov.u32 	%r132, %r129;
	@%p4 bra 	$L__BB0_4;
	and.b32  	%r132, %r51, 2147483640;
	neg.s32 	%r127, %r132;
	shl.b32 	%r9, %r51, 3;
	mad.lo.s32 	%r125, %r51, 7, %r57;
	mad.lo.s32 	%r124, %r51, 6, %r57;
	mad.lo.s32 	%r123, %r51, 5, %r57;
	shl.b32 	%r62, %r51, 2;
	add.s32 	%r122, %r57, %r62;
	mad.lo.s32 	%r121, %r51, 3, %r57;
	shl.b32 	%r63, %r51, 1;
	add.s32 	%r120, %r57, %r63;
	add.s64 	%rd4, %rd1, 16;
	add.s32 	%r64, %r2, %r51;
	add.s32 	%r118, %r64, %r3;
	mov.b32 	%r129, 0;
	mov.u32 	%r119, %r5;
	mov.u32 	%r126, %r57;
$L__BB0_3:
	.pragma "nounroll";
	mul.wide.s32 	%rd10, %r119, 4;
	add.s64 	%rd11, %rd4, %rd10;
	mul.wide.u32 	%rd12, %r126, 4;
	add.s64 	%rd13, %rd2, %rd12;
	ld.global.u32 	%r65, [%rd13];
	ld.global.u32 	%r66, [%rd11+-16];
	mad.lo.s32 	%r67, %r66, %r65, %r129;
	st.global.u32 	[%rd3], %r67;
	mul.wide.u32 	%rd14, %r118, 4;
	add.s64 	%rd15, %rd2, %rd14;
	ld.global.u32 	%r68, [%rd15];
	ld.global.u32 	%r69, [%rd11+-12];
	mad.lo.s32 	%r70, %r69, %r68, %r67;
	st.global.u32 	[%rd3], %r70;
	mul.wide.u32 	%rd16, %r120, 4;
	add.s64 	%rd17, %rd2, %rd16;
	ld.global.u32 	%r71, [%rd17];
	ld.global.u32 	%r72, [%rd11+-8];
	mad.lo.s32 	%r73, %r72, %r71, %r70;
	st.global.u32 	[%rd3], %r73;
	mul.wide.u32 	%rd18, %r121, 4;
	add.s64 	%rd19, %rd2, %rd18;
	ld.global.u32 	%r74, [%rd19];
	ld.global.u32 	%r75, [%rd11+-4];
	mad.lo.s32 	%r76, %r75, %r74, %r73;
	st.global.u32 	[%rd3], %r76;
	mul.wide.u32 	%rd20, %r122, 4;
	add.s64 	%rd21, %rd2, %rd20;
	ld.global.u32 	%r77, [%rd21];
	ld.global.u32 	%r78, [%rd11];
	mad.lo.s32 	%r79, %r78, %r77, %r76;
	st.global.u32 	[%rd3], %r79;
	mul.wide.u32 	%rd22, %r123, 4;
	add.s64 	%rd23, %rd2, %rd22;
	ld.global.u32 	%r80, [%rd23];
	ld.global.u32 	%r81, [%rd11+4];
	mad.lo.s32 	%r82, %r81, %r80, %r79;
	st.global.u32 	[%rd3], %r82;
	mul.wide.u32 	%rd24, %r124, 4;
	add.s64 	%rd25, %rd2, %rd24;
	ld.global.u32 	%r83, [%rd25];
	ld.global.u32 	%r84, [%rd11+8];
	mad.lo.s32 	%r85, %r84, %r83, %r82;
	st.global.u32 	[%rd3], %r85;
	mul.wide.u32 	%rd26, %r125, 4;
	add.s64 	%rd27, %rd2, %rd26;
	ld.global.u32 	%r86, [%rd27];
	ld.global.u32 	%r87, [%rd11+12];
	mad.lo.s32 	%r129, %r87, %r86, %r85;
	st.global.u32 	[%rd3], %r129;
	add.s32 	%r127, %r127, 8;
	add.s32 	%r126, %r126, %r9;
	add.s32 	%r125, %r125, %r9;
	add.s32 	%r124, %r124, %r9;
	add.s32 	%r123, %r123, %r9;
	add.s32 	%r122, %r122, %r9;
	add.s32 	%r121, %r121, %r9;
	add.s32 	%r120, %r120, %r9;
	add.s32 	%r119, %r119, 8;
	add.s32 	%r118, %r118, %r9;
	setp.ne.s32 	%p5, %r127, 0;
	@%p5 bra 	$L__BB0_3;
$L__BB0_4:
	setp.eq.s32 	%p6, %r6, 0;
	@%p6 bra 	$L__BB0_12;
	and.b32  	%r41, %r51, 3;
	setp.lt.u32 	%p7, %r6, 4;
	@%p7 bra 	$L__BB0_7;
	mad.lo.s32 	%r88, %r132, %r51, %r57;
	mul.wide.u32 	%rd28, %r88, 4;
	add.s64 	%rd29, %rd2, %rd28;
	ld.global.u32 	%r89, [%rd29];
	add.s32 	%r90, %r132, %r5;
	mul.wide.s32 	%rd30, %r90, 4;
	add.s64 	%rd31, %rd1, %rd30;
	ld.global.u32 	%r91, [%rd31];
	mad.lo.s32 	%r92, %r91, %r89, %r129;
	st.global.u32 	[%rd3], %r92;
	add.s32 	%r93, %r88, %r51;
	mul.wide.u32 	%rd32, %r93, 4;
	add.s64 	%rd33, %rd2, %rd32;
	ld.global.u32 	%r94, [%rd33];
	ld.global.u32 	%r95, [%rd31+4];
	mad.lo.s32 	%r96, %r95, %r94, %r92;
	st.global.u32 	[%rd3], %r96;
	add.s32 	%r97, %r93, %r51;
	mul.wide.u32 	%rd34, %r97, 4;
	add.s64 	%rd35, %rd2, %rd34;
	ld.global.u32 	%r98, [%rd35];
	ld.global.u32 	%r99, [%rd31+8];
	mad.lo.s32 	%r100, %r99, %r98, %r96;
	st.global.u32 	[%rd3], %r100;
	add.s32 	%r101, %r97, %r51;
	mul.wide.u32 	%rd36, %r101, 4;
	add.s64 	%rd37, %rd2, %rd36;
	ld.global.u32 	%r102, [%rd37];
	ld.global.u32 	%r103, [%rd31+12];
	mad.lo.s32 	%r129, %r103, %r102, %r100;
	st.global.u32 	[%rd3], %r129;
	add.s32 	%r132, %r132, 4;
$L__BB0_7:
	setp.eq.s32 	%p8, %r41, 0;
	@%p8 bra 	$L__BB0_12;
	setp.eq.s32 	%p9, %r41, 1;
	@%p9 bra 	$L__BB0_10;
	mad.lo.s32 	%r104, %r132, %r51, %r57;
	mul.wide.u32 	%rd38, %r104, 4;
	add.s64 	%rd39, %rd2, %rd38;
	ld.global.u32 	%r105, [%rd39];
	add.s32 	%r106, %r132, %r5;
	mul.wide.s32 	%rd40, %r106, 4;
	add.s64 	%rd41, %rd1, %rd40;
	ld.global.u32 	%r107, [%rd41];
	mad.lo.s32 	%r108, %r107, %r105, %r129;
	st.global.u32 	[%rd3], %r108;
	add.s32 	%r109, %r104, %r51;
	mul.wide.u32 	%rd42, %r109, 4;
	add.s64 	%rd43, %rd2, %rd42;
	ld.global.u32 	%r110, [%rd43];
	ld.global.u32 	%r111, [%rd41+4];
	mad.lo.s32 	%r129, %r111, %r110, %r108;
	st.global.u32 	[%rd3], %r129;
	add.s32 	%r132, %r132, 2;
$L__BB0_10:
	and.b32  	%r112, %r51, 1;
	setp.eq.b32 	%p10, %r112, 1;
	not.pred 	%p11, %p10;
	@%p11 bra 	$L__BB0_12;
	mad.lo.s32 	%r113, %r132, %r51, %r57;
	mul.wide.u32 	%rd44, %r113, 4;
	add.s64 	%rd45, %rd2, %rd44;
	ld.global.u32 	%r114, [%rd45];
	add.s32 	%r115, %r132, %r5;
	mul.wide.s32 	%rd46, %r115, 4;
	add.s64 	%rd47, %rd1, %rd46;
	ld.global.u32 	%r116, [%rd47];
	mad.lo.s32 	%r117, %r116, %r114, %r129;
	st.global.u32 	[%rd3], %r117;
$L__BB0_12:
	ret;

}


// ===== COMPILED SASS (sm_100) =====

	.target	sm_100

	.elftype	@"ET_EXEC"


//--------------------- .note.nv.tkinfo           --------------------------
	.section	.note.nv.tkinfo,"",@"SHT_NOTE"
	.sectionflags	@"SHF_NOTE_NV_TKINFO"
	.tkinfo
        /*0018*/ 	.word	0x00000002
        /*0030*/ 	.string	""
        /*0030*/ 	.string	"ptxas"
        /*0030*/ 	.string	"Cuda compilation tools, release 13.0, V13.0.88"
        /*0030*/ 	.string	"Build cuda_13.0.r13.0/compiler.36424714_0"
        /*0030*/ 	.string	"-arch sm_100 -m 64 "



//--------------------- .note.nv.cuinfo           --------------------------
	.section	.note.nv.cuinfo,"",@"SHT_NOTE"
	.sectionflags	@"SHF_NOTE_NV_CUINFO"
        /*0018*/ 	.short	0x0002
        /*001a*/ 	.short	0x0064
        /*001c*/ 	.short	0x0082
	.zero		2


//--------------------- .nv.info                  --------------------------
	.section	.nv.info,"",@"SHT_CUDA_INFO"
	.align	4


	//----- nvinfo : EIATTR_REGCOUNT
	.align		4
        /*0000*/ 	.byte	0x04, 0x2f
        /*0002*/ 	.short	(.L_1 - .L_0)
	.align		4
.L_0:
        /*0004*/ 	.word	index@(_Z10matrixMultPiS_S_i)
        /*0008*/ 	.word	0x00000020


	//----- nvinfo : EIATTR_FRAME_SIZE
	.align		4
.L_1:
        /*000c*/ 	.byte	0x04, 0x11
        /*000e*/ 	.short	(.L_3 - .L_2)
	.align		4
.L_2:
        /*0010*/ 	.word	index@(_Z10matrixMultPiS_S_i)
        /*0014*/ 	.word	0x00000000


	//----- nvinfo : EIATTR_MIN_STACK_SIZE
	.align		4
.L_3:
        /*0018*/ 	.byte	0x04, 0x12
        /*001a*/ 	.short	(.L_5 - .L_4)
	.align		4
.L_4:
        /*001c*/ 	.word	index@(_Z10matrixMultPiS_S_i)
        /*0020*/ 	.word	0x00000000
.L_5:


//--------------------- .nv.compat                --------------------------
	.section	.nv.compat,"",@"SHT_CUDA_COMPAT_INFO"
	.align	4
        /*0000*/ 	.byte	0x02, 0x09, 0x00, 0x00, 0x02, 0x02, 0x01, 0x00, 0x02, 0x05, 0x05, 0x00, 0x03, 0x07, 0x01, 0x01
        /*0010*/ 	.byte	0x02, 0x03, 0x00, 0x00, 0x02, 0x06, 0x01, 0x00, 0x04, 0x0b, 0x08, 0x00, 0x09, 0x00, 0x00, 0x00
        /*0020*/ 	.byte	0x00, 0x00, 0x00, 0x00


//--------------------- .nv.info._Z10matrixMultPiS_S_i --------------------------
	.section	.nv.info._Z10matrixMultPiS_S_i,"",@"SHT_CUDA_INFO"
	.sectionflags	@""
	.align	4


	//----- nvinfo : EIATTR_CUDA_API_VERSION
	.align		4
        /*0000*/ 	.byte	0x04, 0x37
        /*0002*/ 	.short	(.L_7 - .L_6)
.L_6:
        /*0004*/ 	.word	0x00000082


	//----- nvinfo : EIATTR_KPARAM_INFO
	.align		4
.L_7:
        /*0008*/ 	.byte	0x04, 0x17
        /*000a*/ 	.short	(.L_9 - .L_8)
.L_8:
        /*000c*/ 	.word	0x00000000
        /*0010*/ 	.short	0x0003
        /*0012*/ 	.short	0x0018
        /*0014*/ 	.byte	0x00, 0xf0, 0x11, 0x00


	//----- nvinfo : EIATTR_KPARAM_INFO
	.align		4
.L_9:
        /*0018*/ 	.byte	0x04, 0x17
        /*001a*/ 	.short	(.L_11 - .L_10)
.L_10:
        /*001c*/ 	.word	0x00000000
        /*0020*/ 	.short	0x0002
        /*0022*/ 	.short	0x0010
        /*0024*/ 	.byte	0x00, 0xf5, 0x21, 0x00


	//----- nvinfo : EIATTR_KPARAM_INFO
	.align		4
.L_11:
        /*0028*/ 	.byte	0x04, 0x17
        /*002a*/ 	.short	(.L_13 - .L_12)
.L_12:
        /*002c*/ 	.word	0x00000000
        /*0030*/ 	.short	0x0001
        /*0032*/ 	.short	0x0008
        /*0034*/ 	.byte	0x00, 0xf5, 0x21, 0x00


	//----- nvinfo : EIATTR_KPARAM_INFO
	.align		4
.L_13:
        /*0038*/ 	.byte	0x04, 0x17
        /*003a*/ 	.short	(.L_15 - .L_14)
.L_14:
        /*003c*/ 	.word	0x00000000
        /*0040*/ 	.short	0x0000
        /*0042*/ 	.short	0x0000
        /*0044*/ 	.byte	0x00, 0xf5, 0x21, 0x00


	//----- nvinfo : EIATTR_SPARSE_MMA_MASK
	.align		4
.L_15:
        /*0048*/ 	.byte	0x03, 0x50
        /*004a*/ 	.short	0x0000


	//----- nvinfo : EIATTR_MAXREG_COUNT
	.align		4
        /*004c*/ 	.byte	0x03, 0x1b
        /*004e*/ 	.short	0x00ff


	//----- nvinfo : EIATTR_MERCURY_ISA_VERSION
	.align		4
        /*0050*/ 	.byte	0x03, 0x5f
        /*0052*/ 	.short	0x0101


	//----- nvinfo : EIATTR_VRC_CTA_INIT_COUNT
	.align		4
        /*0054*/ 	.byte	0x02, 0x4a
	.zero		1
	.zero		1


	//----- nvinfo : EIATTR_EXIT_INSTR_OFFSETS
	.align		4
        /*0058*/ 	.byte	0x04, 0x1c
        /*005a*/ 	.short	(.L_17 - .L_16)


	//   ....[0]....
.L_16:
        /*005c*/ 	.word	0x000000e0


	//   ....[1]....
        /*0060*/ 	.word	0x00000610


	//   ....[2]....
        /*0064*/ 	.word	0x00000830


	//   ....[3]....
        /*0068*/ 	.word	0x00000990


	//   ....[4]....
        /*006c*/ 	.word	0x00000a40


	//----- nvinfo : EIATTR_CBANK_PARAM_SIZE
	.align		4
.L_17:
        /*0070*/ 	.byte	0x03, 0x19
        /*0072*/ 	.short	0x001c


	//----- nvinfo : EIATTR_PARAM_CBANK
	.align		4
        /*0074*/ 	.byte	0x04, 0x0a
        /*0076*/ 	.short	(.L_19 - .L_18)
	.align		4
.L_18:
        /*0078*/ 	.word	index@(.nv.constant0._Z10matrixMultPiS_S_i)
        /*007c*/ 	.short	0x0380
        /*007e*/ 	.short	0x001c


	//----- nvinfo : EIATTR_SW_WAR
	.align		4
.L_19:
        /*0080*/ 	.byte	0x04, 0x36
        /*0082*/ 	.short	(.L_21 - .L_20)
.L_20:
        /*0084*/ 	.word	0x00000008
.L_21:


//--------------------- .nv.callgraph             --------------------------
	.section	.nv.callgraph,"",@"SHT_CUDA_CALLGRAPH"
	.align	4
	.sectionentsize	8
	.align		4
        /*0000*/ 	.word	0x00000000
	.align		4
        /*0004*/ 	.word	0xffffffff
	.align		4
        /*0008*/ 	.word	0x00000000
	.align		4
        /*000c*/ 	.word	0xfffffffe
	.align		4
        /*0010*/ 	.word	0x00000000
	.align		4
        /*0014*/ 	.word	0xfffffffd
	.align		4
        /*0018*/ 	.word	0x00000000
	.align		4
        /*001c*/ 	.word	0xfffffffc


//--------------------- .text._Z10matrixMultPiS_S_i --------------------------
	.section	.text._Z10matrixMultPiS_S_i,"ax",@progbits
	.align	128
        .global         _Z10matrixMultPiS_S_i
        .type           _Z10matrixMultPiS_S_i,@function
        .size           _Z10matrixMultPiS_S_i,(.L_x_5 - _Z10matrixMultPiS_S_i)
        .other          _Z10matrixMultPiS_S_i,@"STO_CUDA_ENTRY STV_DEFAULT"
_Z10matrixMultPiS_S_i:
.text._Z10matrixMultPiS_S_i:
[----:B------:R-:W-:Y:S01]  /*0000*/  LDC R1, c[0x0][0x37c] ;  /* 0x0000df00ff017b82 */ /* 0x000fe20000000800 */
[----:B------:R-:W0:Y:S07]  /*0010*/  S2R R2, SR_TID.X ;  /* 0x0000000000027919 */ /* 0x000e2e0000002100 */
[----:B------:R-:W1:Y:S01]  /*0020*/  S2UR UR5, SR_CTAID.Y ;  /* 0x00000000000579c3 */ /* 0x000e620000002600 */
[----:B------:R-:W0:Y:S01]  /*0030*/  LDCU UR6, c[0x0][0x360] ;  /* 0x00006c00ff0677ac */ /* 0x000e220008000800 */
[----:B------:R-:W0:Y:S01]  /*0040*/  S2R R3, SR_CTAID.X ;  /* 0x0000000000037919 */ /* 0x000e220000002500 */
[----:B------:R-:W1:Y:S01]  /*0050*/  LDCU UR4, c[0x0][0x364] ;  /* 0x00006c80ff0477ac */ /* 0x000e620008000800 */
[----:B------:R-:W2:Y:S04]  /*0060*/  S2R R29, SR_TID.Y ;  /* 0x00000000001d7919 */ /* 0x000ea80000002200 */
[----:B------:R-:W3:Y:S01]  /*0070*/  LDC R0, c[0x0][0x398] ;  /* 0x0000e600ff007b82 */ /* 0x000ee20000000800 */
[----:B-1----:R-:W-:Y:S01]  /*0080*/  UIMAD UR4, UR4, UR5, URZ ;  /* 0x00000005040472a4 */ /* 0x002fe2000f8e02ff */
[----:B---3--:R-:W-:Y:S01]  /*0090*/  ISETP.GE.AND P0, PT, R0, 0x1, PT ;  /* 0x000000010000780c */ /* 0x008fe20003f06270 */
[----:B0-----:R-:W-:-:S04]  /*00a0*/  IMAD R2, R3, UR6, R2 ;  /* 0x0000000603027c24 */ /* 0x001fc8000f8e0202 */
[----:B--2---:R-:W-:-:S04]  /*00b0*/  IADD3 R3, PT, PT, R29, UR4, RZ ;  /* 0x000000041d037c10 */ /* 0x004fc8000fffe0ff */
[----:B------:R-:W-:-:S04]  /*00c0*/  VIMNMX R5, PT, PT, R2, R3, !PT ;  /* 0x0000000302057248 */ /* 0x000fc80007fe0100 */
[----:B------:R-:W-:-:S13]  /*00d0*/  ISETP.GE.OR P0, PT, R5, R0, !P0 ;  /* 0x000000000500720c */ /* 0x000fda0004706670 */
[----:B------:R-:W-:Y:S05]  /*00e0*/  @P0 EXIT ;  /* 0x000000000000094d */ /* 0x000fea0003800000 */
[----:B------:R-:W0:Y:S01]  /*00f0*/  LDC.64 R14, c[0x0][0x390] ;  /* 0x0000e400ff0e7b82 */ /* 0x000e220000000a00 */
[----:B------:R-:W-:Y:S01]  /*0100*/  ISETP.GE.U32.AND P1, PT, R0, 0x8, PT ;  /* 0x000000080000780c */ /* 0x000fe20003f26070 */
[----:B------:R-:W-:Y:S01]  /*0110*/  IMAD R2, R2, R0, RZ ;  /* 0x0000000002027224 */ /* 0x000fe200078e02ff */
[----:B------:R-:W-:Y:S01]  /*0120*/  LOP3.LUT R4, R0, 0x7, RZ, 0xc0, !PT ;  /* 0x0000000700047812 */ /* 0x000fe200078ec0ff */
[----:B------:R-:W1:Y:S01]  /*0130*/  LDCU.64 UR8, c[0x0][0x358] ;  /* 0x00006b00ff0877ac */ /* 0x000e620008000a00 */
[----:B------:R-:W-:Y:S01]  /*0140*/  HFMA2 R12, -RZ, RZ, 0, 0 ;  /* 0x00000000ff0c7431 */ /* 0x000fe200000001ff */
[----:B------:R-:W-:Y:S02]  /*0150*/  MOV R7, RZ ;  /* 0x000000ff00077202 */ /* 0x000fe40000000f00 */
[----:B------:R-:W-:Y:S02]  /*0160*/  IADD3 R5, PT, PT, R3, R2, RZ ;  /* 0x0000000203057210 */ /* 0x000fe40007ffe0ff */
[----:B------:R-:W-:-:S03]  /*0170*/  ISETP.NE.AND P0, PT, R4, RZ, PT ;  /* 0x000000ff0400720c */ /* 0x000fc60003f05270 */
[----:B0-----:R-:W-:Y:S01]  /*0180*/  IMAD.WIDE R14, R5, 0x4, R14 ;  /* 0x00000004050e7825 */ /* 0x001fe200078e020e */
[----:B-1----:R-:W-:Y:S09]  /*0190*/  @!P1 BRA `(.L_x_0) ;  /* 0x00000004001c9947 */ /* 0x002ff20003800000 */
[----:B------:R-:W0:Y:S01]  /*01a0*/  LDCU.64 UR6, c[0x0][0x388] ;  /* 0x00007100ff0677ac */ /* 0x000e220008000a00 */
[C---:B------:R-:W-:Y:S01]  /*01b0*/  LOP3.LUT R7, R0.reuse, 0x7ffffff8, RZ, 0xc0, !PT ;  /* 0x7ffffff800077812 */ /* 0x040fe200078ec0ff */
[C---:B------:R-:W-:Y:S01]  /*01c0*/  IMAD R10, R0.reuse, 0x7, R3 ;  /* 0x00000007000a7824 */ /* 0x040fe200078e0203 */
[C---:B------:R-:W-:Y:S01]  /*01d0*/  IADD3 R29, PT, PT, R0.reuse, UR4, R29 ;  /* 0x00000004001d7c10 */ /* 0x040fe2000fffe01d */
[C-C-:B------:R-:W-:Y:S01]  /*01e0*/  IMAD R9, R0.reuse, 0x6, R3.reuse ;  /* 0x0000000600097824 */ /* 0x140fe200078e0203 */
[CC--:B------:R-:W-:Y:S01]  /*01f0*/  LEA R13, R0.reuse, R3.reuse, 0x2 ;  /* 0x00000003000d7211 */ /* 0x0c0fe200078e10ff */
[C-C-:B------:R-:W-:Y:S01]  /*0200*/  IMAD R11, R0.reuse, 0x5, R3.reuse ;  /* 0x00000005000b7824 */ /* 0x140fe200078e0203 */
[C---:B------:R-:W-:Y:S01]  /*0210*/  LEA R27, R0.reuse, R3, 0x1 ;  /* 0x00000003001b7211 */ /* 0x040fe200078e08ff */
[----:B------:R-:W-:Y:S01]  /*0220*/  IMAD R25, R0, 0x3, R3 ;  /* 0x0000000300197824 */ /* 0x000fe200078e0203 */
[----:B------:R-:W-:Y:S02]  /*0230*/  MOV R12, RZ ;  /* 0x000000ff000c7202 */ /* 0x000fe40000000f00 */
[----:B------:R-:W-:-:S02]  /*0240*/  MOV R6, R2 ;  /* 0x0000000200067202 */ /* 0x000fc40000000f00 */
[----:B------:R-:W-:Y:S02]  /*0250*/  MOV R8, R3 ;  /* 0x0000000300087202 */ /* 0x000fe40000000f00 */
[----:B------:R-:W-:Y:S01]  /*0260*/  IADD3 R5, PT, PT, -R7, RZ, RZ ;  /* 0x000000ff07057210 */ /* 0x000fe20007ffe1ff */
[----:B0-----:R-:W-:-:S04]  /*0270*/  UIADD3 UR5, UP0, UPT, UR6, 0x10, URZ ;  /* 0x0000001006057890 */ /* 0x001fc8000ff1e0ff */
[----:B------:R-:W-:-:S12]  /*0280*/  UIADD3.X UR6, UPT, UPT, URZ, UR7, URZ, UP0, !UPT ;  /* 0x00000007ff067290 */ /* 0x000fd800087fe4ff */
.L_x_1:
[----:B------:R-:W0:Y:S01]  /*0290*/  LDC.64 R16, c[0x0][0x380] ;  /* 0x0000e000ff107b82 */ /* 0x000e220000000a00 */
[----:B------:R-:W-:Y:S02]  /*02a0*/  MOV R20, UR5 ;  /* 0x0000000500147c02 */ /* 0x000fe40008000f00 */
[----:B------:R-:W-:-:S03]  /*02b0*/  MOV R21, UR6 ;  /* 0x0000000600157c02 */ /* 0x000fc60008000f00 */
[----:B------:R-:W-:-:S05]  /*02c0*/  IMAD.WIDE R20, R6, 0x4, R20 ;  /* 0x0000000406147825 */ /* 0x000fca00078e0214 */
[----:B------:R-:W2:Y:S01]  /*02d0*/  LDG.E R22, desc[UR8][R20.64+-0x10] ;  /* 0xfffff00814167981 */ /* 0x000ea2000c1e1900 */
[----:B0-----:R-:W-:-:S06]  /*02e0*/  IMAD.WIDE.U32 R18, R8, 0x4, R16 ;  /* 0x0000000408127825 */ /* 0x001fcc00078e0010 */
[----:B------:R-:W2:Y:S02]  /*02f0*/  LDG.E R19, desc[UR8][R18.64] ;  /* 0x0000000812137981 */ /* 0x000ea4000c1e1900 */
[----:B-12---:R-:W-:Y:S02]  /*0300*/  IMAD R12, R19, R22, R12 ;  /* 0x00000016130c7224 */ /* 0x006fe400078e020c */
[----:B------:R-:W-:-:S03]  /*0310*/  IMAD.WIDE.U32 R18, R29, 0x4, R16 ;  /* 0x000000041d127825 */ /* 0x000fc600078e0010 */
[----:B------:R0:W-:Y:S04]  /*0320*/  STG.E desc[UR8][R14.64], R12 ;  /* 0x0000000c0e007986 */ /* 0x0001e8000c101908 */
[----:B------:R-:W2:Y:S04]  /*0330*/  LDG.E R23, desc[UR8][R18.64] ;  /* 0x0000000812177981 */ /* 0x000ea8000c1e1900 */
[----:B------:R-:W2:Y:S02]  /*0340*/  LDG.E R22, desc[UR8][R20.64+-0xc] ;  /* 0xfffff40814167981 */ /* 0x000ea4000c1e1900 */
[----:B--2---:R-:W-:-:S02]  /*0350*/  IMAD R24, R23, R22, R12 ;  /* 0x0000001617187224 */ /* 0x004fc400078e020c */
[----:B------:R-:W-:-:S03]  /*0360*/  IMAD.WIDE.U32 R22, R27, 0x4, R16 ;  /* 0x000000041b167825 */ /* 0x000fc600078e0010 */
[----:B------:R1:W-:Y:S04]  /*0370*/  STG.E desc[UR8][R14.64], R24 ;  /* 0x000000180e007986 */ /* 0x0003e8000c101908 */
[----:B------:R-:W2:Y:S04]  /*0380*/  LDG.E R23, desc[UR8][R22.64] ;  /* 0x0000000816177981 */ /* 0x000ea8000c1e1900 */
[----:B------:R-:W2:Y:S02]  /*0390*/  LDG.E R26, desc[UR8][R20.64+-0x8] ;  /* 0xfffff808141a7981 */ /* 0x000ea4000c1e1900 */
[----:B--2---:R-:W-:-:S02]  /*03a0*/  IMAD R26, R23, R26, R24 ;  /* 0x0000001a171a7224 */ /* 0x004fc400078e0218 */
[----:B------:R-:W-:-:S03]  /*03b0*/  IMAD.WIDE.U32 R22, R25, 0x4, R16 ;  /* 0x0000000419167825 */ /* 0x000fc600078e0010 */
[----:B------:R2:W-:Y:S04]  /*03c0*/  STG.E desc[UR8][R14.64], R26 ;  /* 0x0000001a0e007986 */ /* 0x0005e8000c101908 */
[----:B0-----:R-:W3:Y:S04]  /*03d0*/  LDG.E R12, desc[UR8][R22.64] ;  /* 0x00000008160c7981 */ /* 0x001ee8000c1e1900 */
[----:B------:R-:W3:Y:S02]  /*03e0*/  LDG.E R19, desc[UR8][R20.64+-0x4] ;  /* 0xfffffc0814137981 */ /* 0x000ee4000c1e1900 */
[----:B---3--:R-:W-:-:S02]  /*03f0*/  IMAD R12, R12, R19, R26 ;  /* 0x000000130c0c7224 */ /* 0x008fc400078e021a */
[----:B------:R-:W-:-:S03]  /*0400*/  IMAD.WIDE.U32 R18, R13, 0x4, R16 ;  /* 0x000000040d127825 */ /* 0x000fc600078e0010 */
[----:B------:R0:W-:Y:S04]  /*0410*/  STG.E desc[UR8][R14.64], R12 ;  /* 0x0000000c0e007986 */ /* 0x0001e8000c101908 */
[----:B------:R-:W3:Y:S04]  /*0420*/  LDG.E R19, desc[UR8][R18.64] ;  /* 0x0000000812137981 */ /* 0x000ee8000c1e1900 */
[----:B-1----:R-:W3:Y:S02]  /*0430*/  LDG.E R24, desc[UR8][R20.64] ;  /* 0x0000000814187981 */ /* 0x002ee4000c1e1900 */
[----:B---3--:R-:W-:-:S02]  /*0440*/  IMAD R24, R19, R24, R12 ;  /* 0x0000001813187224 */ /* 0x008fc400078e020c */
[----:B------:R-:W-:-:S03]  /*0450*/  IMAD.WIDE.U32 R18, R11, 0x4, R16 ;  /* 0x000000040b127825 */ /* 0x000fc600078e0010 */
[----:B------:R1:W-:Y:S04]  /*0460*/  STG.E desc[UR8][R14.64], R24 ;  /* 0x000000180e007986 */ /* 0x0003e8000c101908 */
[----:B--2---:R-:W2:Y:S04]  /*0470*/  LDG.E R26, desc[UR8][R18.64] ;  /* 0x00000008121a7981 */ /* 0x004ea8000c1e1900 */
[----:B------:R-:W2:Y:S02]  /*0480*/  LDG.E R23, desc[UR8][R20.64+0x4] ;  /* 0x0000040814177981 */ /* 0x000ea4000c1e1900 */
[----:B--2---:R-:W-:-:S02]  /*0490*/  IMAD R26, R26, R23, R24 ;  /* 0x000000171a1a7224 */ /* 0x004fc400078e0218 */
[----:B------:R-:W-:-:S03]  /*04a0*/  IMAD.WIDE.U32 R22, R9, 0x4, R16 ;  /* 0x0000000409167825 */ /* 0x000fc600078e0010 */
[----:B------:R1:W-:Y:S04]  /*04b0*/  STG.E desc[UR8][R14.64], R26 ;  /* 0x0000001a0e007986 */ /* 0x0003e8000c101908 */
[----:B------:R-:W2:Y:S04]  /*04c0*/  LDG.E R23, desc[UR8][R22.64] ;  /* 0x0000000816177981 */ /* 0x000ea8000c1e1900 */
[----:B0-----:R-:W2:Y:S01]  /*04d0*/  LDG.E R12, desc[UR8][R20.64+0x8] ;  /* 0x00000808140c7981 */ /* 0x001ea2000c1e1900 */
[----:B------:R-:W-:Y:S01]  /*04e0*/  IMAD.WIDE.U32 R16, R10, 0x4, R16 ;  /* 0x000000040a107825 */ /* 0x000fe200078e0010 */
[----:B------:R-:W-:-:S03]  /*04f0*/  IADD3 R5, PT, PT, R5, 0x8, RZ ;  /* 0x0000000805057810 */ /* 0x000fc60007ffe0ff */
[----:B--2---:R-:W-:-:S05]  /*0500*/  IMAD R28, R23, R12, R26 ;  /* 0x0000000c171c7224 */ /* 0x004fca00078e021a */
[----:B------:R1:W-:Y:S04]  /*0510*/  STG.E desc[UR8][R14.64], R28 ;  /* 0x0000001c0e007986 */ /* 0x0003e8000c101908 */
[----:B------:R-:W2:Y:S04]  /*0520*/  LDG.E R17, desc[UR8][R16.64] ;  /* 0x0000000810117981 */ /* 0x000ea8000c1e1900 */
[----:B------:R-:W2:Y:S01]  /*0530*/  LDG.E R12, desc[UR8][R20.64+0xc] ;  /* 0x00000c08140c7981 */ /* 0x000ea2000c1e1900 */
[----:B------:R-:W-:Y:S02]  /*0540*/  ISETP.NE.AND P1, PT, R5, RZ, PT ;  /* 0x000000ff0500720c */ /* 0x000fe40003f25270 */
[----:B------:R-:W-:-:S02]  /*0550*/  LEA R8, R0, R8, 0x3 ;  /* 0x0000000800087211 */ /* 0x000fc400078e18ff */
[C---:B------:R-:W-:Y:S02]  /*0560*/  LEA R10, R0.reuse, R10, 0x3 ;  /* 0x0000000a000a7211 */ /* 0x040fe400078e18ff */
[C---:B------:R-:W-:Y:S02]  /*0570*/  LEA R9, R0.reuse, R9, 0x3 ;  /* 0x0000000900097211 */ /* 0x040fe400078e18ff */
[C---:B------:R-:W-:Y:S02]  /*0580*/  LEA R11, R0.reuse, R11, 0x3 ;  /* 0x0000000b000b7211 */ /* 0x040fe400078e18ff */
[C---:B------:R-:W-:Y:S02]  /*0590*/  LEA R13, R0.reuse, R13, 0x3 ;  /* 0x0000000d000d7211 */ /* 0x040fe400078e18ff */
[C---:B------:R-:W-:Y:S02]  /*05a0*/  LEA R25, R0.reuse, R25, 0x3 ;  /* 0x0000001900197211 */ /* 0x040fe400078e18ff */
[----:B------:R-:W-:-:S02]  /*05b0*/  LEA R27, R0, R27, 0x3 ;  /* 0x0000001b001b7211 */ /* 0x000fc400078e18ff */
[----:B------:R-:W-:Y:S02]  /*05c0*/  LEA R29, R0, R29, 0x3 ;  /* 0x0000001d001d7211 */ /* 0x000fe400078e18ff */
[----:B------:R-:W-:Y:S01]  /*05d0*/  IADD3 R6, PT, PT, R6, 0x8, RZ ;  /* 0x0000000806067810 */ /* 0x000fe20007ffe0ff */
[----:B--2---:R-:W-:-:S05]  /*05e0*/  IMAD R12, R17, R12, R28 ;  /* 0x0000000c110c7224 */ /* 0x004fca00078e021c */
[----:B------:R1:W-:Y:S01]  /*05f0*/  STG.E desc[UR8][R14.64], R12 ;  /* 0x0000000c0e007986 */ /* 0x0003e2000c101908 */
[----:B------:R-:W-:Y:S05]  /*0600*/  @P1 BRA `(.L_x_1) ;  /* 0xfffffffc00201947 */ /* 0x000fea000383ffff */
.L_x_0:
[----:B------:R-:W-:Y:S05]  /*0610*/  @!P0 EXIT ;  /* 0x000000000000894d */ /* 0x000fea0003800000 */
[----:B------:R-:W-:Y:S02]  /*0620*/  ISETP.GE.U32.AND P0, PT, R4, 0x4, PT ;  /* 0x000000040400780c */ /* 0x000fe40003f06070 */
[----:B------:R-:W-:-:S04]  /*0630*/  LOP3.LUT R18, R0, 0x3, RZ, 0xc0, !PT ;  /* 0x0000000300127812 */ /* 0x000fc800078ec0ff */
[----:B------:R-:W-:-:S07]  /*0640*/  ISETP.NE.AND P1, PT, R18, RZ, PT ;  /* 0x000000ff1200720c */ /* 0x000fce0003f25270 */
[----:B------:R-:W-:Y:S06]  /*0650*/  @!P0 BRA `(.L_x_2) ;  /* 0x0000000000748947 */ /* 0x000fec0003800000 */
[----:B------:R-:W0:Y:S01]  /*0660*/  LDC.64 R4, c[0x0][0x380] ;  /* 0x0000e000ff047b82 */ /* 0x000e220000000a00 */
[----:B------:R-:W-:Y:S01]  /*0670*/  IMAD R13, R7, R0, R3 ;  /* 0x00000000070d7224 */ /* 0x000fe200078e0203 */
[----:B------:R-:W-:-:S06]  /*0680*/  IADD3 R17, PT, PT, R2, R7, RZ ;  /* 0x0000000702117210 */ /* 0x000fcc0007ffe0ff */
[----:B------:R-:W2:Y:S01]  /*0690*/  LDC.64 R8, c[0x0][0x388] ;  /* 0x0000e200ff087b82 */ /* 0x000ea20000000a00 */
[----:B0-----:R-:W-:-:S06]  /*06a0*/  IMAD.WIDE.U32 R10, R13, 0x4, R4 ;  /* 0x000000040d0a7825 */ /* 0x001fcc00078e0004 */
[----:B------:R-:W3:Y:S01]  /*06b0*/  LDG.E R11, desc[UR8][R10.64] ;  /* 0x000000080a0b7981 */ /* 0x000ee2000c1e1900 */
[----:B--2---:R-:W-:-:S05]  /*06c0*/  IMAD.WIDE R8, R17, 0x4, R8 ;  /* 0x0000000411087825 */ /* 0x004fca00078e0208 */
[----:B------:R-:W3:Y:S01]  /*06d0*/  LDG.E R6, desc[UR8][R8.64] ;  /* 0x0000000808067981 */ /* 0x000ee2000c1e1900 */
[----:B------:R-:W-:Y:S01]  /*06e0*/  IADD3 R17, PT, PT, R13, R0, RZ ;  /* 0x000000000d117210 */ /* 0x000fe20007ffe0ff */
[----:B---3--:R-:W-:-:S04]  /*06f0*/  IMAD R19, R11, R6, R12 ;  /* 0x000000060b137224 */ /* 0x008fc800078e020c */
[C---:B-1----:R-:W-:Y:S01]  /*0700*/  IMAD.WIDE.U32 R12, R17.reuse, 0x4, R4 ;  /* 0x00000004110c7825 */ /* 0x042fe200078e0004 */
[----:B------:R0:W-:Y:S05]  /*0710*/  STG.E desc[UR8][R14.64], R19 ;  /* 0x000000130e007986 */ /* 0x0001ea000c101908 */
[----:B------:R-:W2:Y:S04]  /*0720*/  LDG.E R12, desc[UR8][R12.64] ;  /* 0x000000080c0c7981 */ /* 0x000ea8000c1e1900 */
[----:B------:R-:W2:Y:S01]  /*0730*/  LDG.E R6, desc[UR8][R8.64+0x4] ;  /* 0x0000040808067981 */ /* 0x000ea2000c1e1900 */
[----:B------:R-:W-:-:S05]  /*0740*/  IADD3 R23, PT, PT, R17, R0, RZ ;  /* 0x0000000011177210 */ /* 0x000fca0007ffe0ff */
[----:B------:R-:W-:-:S04]  /*0750*/  IMAD.WIDE.U32 R16, R23, 0x4, R4 ;  /* 0x0000000417107825 */ /* 0x000fc800078e0004 */
[----:B--2---:R-:W-:-:S05]  /*0760*/  IMAD R21, R12, R6, R19 ;  /* 0x000000060c157224 */ /* 0x004fca00078e0213 */
[----:B------:R0:W-:Y:S04]  /*0770*/  STG.E desc[UR8][R14.64], R21 ;  /* 0x000000150e007986 */ /* 0x0001e8000c101908 */
        /* <DEDUP_REMOVED lines=8> */
[----:B------:R-:W-:Y:S01]  /*0800*/  IADD3 R7, PT, PT, R7, 0x4, RZ ;  /* 0x0000000407077810 */ /* 0x000fe20007ffe0ff */
[----:B--2---:R-:W-:-:S05]  /*0810*/  IMAD R12, R4, R12, R11 ;  /* 0x0000000c040c7224 */ /* 0x004fca00078e020b */
[----:B------:R0:W-:Y:S02]  /*0820*/  STG.E desc[UR8][R14.64], R12 ;  /* 0x0000000c0e007986 */ /* 0x0001e4000c101908 */
.L_x_2:
[----:B------:R-:W-:Y:S05]  /*0830*/  @!P1 EXIT ;  /* 0x000000000000994d */ /* 0x000fea0003800000 */
[----:B------:R-:W-:Y:S02]  /*0840*/  ISETP.NE.AND P0, PT, R18, 0x1, PT ;  /* 0x000000011200780c */ /* 0x000fe40003f05270 */
[----:B------:R-:W-:-:S04]  /*0850*/  LOP3.LUT R4, R0, 0x1, RZ, 0xc0, !PT ;  /* 0x0000000100047812 */ /* 0x000fc800078ec0ff */
[----:B------:R-:W-:-:S07]  /*0860*/  ISETP.NE.U32.AND P1, PT, R4, 0x1, PT ;  /* 0x000000010400780c */ /* 0x000fce0003f25070 */
        /* <DEDUP_REMOVED lines=9> */
[----:B------:R-:W-:-:S05]  /*0900*/  IADD3 R17, PT, PT, R13, R0, RZ ;  /* 0x000000000d117210 */ /* 0x000fca0007ffe0ff */
[----:B------:R-:W-:-:S04]  /*0910*/  IMAD.WIDE.U32 R8, R17, 0x4, R8 ;  /* 0x0000000411087825 */ /* 0x000fc800078e0008 */
[----:B---3--:R-:W-:-:S05]  /*0920*/  IMAD R13, R11, R6, R12 ;  /* 0x000000060b0d7224 */ /* 0x008fca00078e020c */
[----:B------:R2:W-:Y:S04]  /*0930*/  STG.E desc[UR8][R14.64], R13 ;  /* 0x0000000d0e007986 */ /* 0x0005e8000c101908 */
[----:B------:R-:W3:Y:S04]  /*0940*/  LDG.E R8, desc[UR8][R8.64] ;  /* 0x0000000808087981 */ /* 0x000ee8000c1e1900 */
[----:B-1----:R-:W3:Y:S01]  /*0950*/  LDG.E R12, desc[UR8][R4.64+0x4] ;  /* 0x00000408040c7981 */ /* 0x002ee2000c1e1900 */
[----:B------:R-:W-:Y:S01]  /*0960*/  IADD3 R7, PT, PT, R7, 0x2, RZ ;  /* 0x0000000207077810 */ /* 0x000fe20007ffe0ff */
[----:B---3--:R-:W-:-:S05]  /*0970*/  IMAD R12, R8, R12, R13 ;  /* 0x0000000c080c7224 */ /* 0x008fca00078e020d */
[----:B------:R2:W-:Y:S02]  /*0980*/  STG.E desc[UR8][R14.64], R12 ;  /* 0x0000000c0e007986 */ /* 0x0005e4000c101908 */
.L_x_3:
[----:B------:R-:W-:Y:S05]  /*0990*/  @P1 EXIT ;  /* 0x000000000000194d */ /* 0x000fea0003800000 */
[----:B------:R-:W3:Y:S01]  /*09a0*/  LDC.64 R4, c[0x0][0x380] ;  /* 0x0000e000ff047b82 */ /* 0x000ee20000000a00 */
[----:B------:R-:W-:Y:S01]  /*09b0*/  IMAD R3, R7, R0, R3 ;  /* 0x0000000007037224 */ /* 0x000fe200078e0203 */
[----:B------:R-:W-:-:S06]  /*09c0*/  IADD3 R7, PT, PT, R2, R7, RZ ;  /* 0x0000000702077210 */ /* 0x000fcc0007ffe0ff */
[----:B------:R-:W4:Y:S01]  /*09d0*/  LDC.64 R8, c[0x0][0x388] ;  /* 0x0000e200ff087b82 */ /* 0x000f220000000a00 */
[----:B---3--:R-:W-:-:S06]  /*09e0*/  IMAD.WIDE.U32 R2, R3, 0x4, R4 ;  /* 0x0000000403027825 */ /* 0x008fcc00078e0004 */
[----:B------:R-:W3:Y:S01]  /*09f0*/  LDG.E R3, desc[UR8][R2.64] ;  /* 0x0000000802037981 */ /* 0x000ee2000c1e1900 */
[----:B----4-:R-:W-:-:S06]  /*0a00*/  IMAD.WIDE R4, R7, 0x4, R8 ;  /* 0x0000000407047825 */ /* 0x010fcc00078e0208 */
[----:B------:R-:W3:Y:S02]  /*0a10*/  LDG.E R4, desc[UR8][R4.64] ;  /* 0x0000000804047981 */ /* 0x000ee4000c1e1900 */
[----:B---3--:R-:W-:-:S05]  /*0a20*/  IMAD R7, R3, R4, R12 ;  /* 0x0000000403077224 */ /* 0x008fca00078e020c */
[----:B------:R-:W-:Y:S01]  /*0a30*/  STG.E desc[UR8][R14.64], R7 ;  /* 0x000000070e007986 */ /* 0x000fe2000c101908 */
[----:B------:R-:W-:Y:S05]  /*0a40*/  EXIT ;  /* 0x000000000000794d */ /* 0x000fea0003800000 */
.L_x_4:
[----:B------:R-:W-:-:S00]  /*0a50*/  BRA `(.L_x_4) ;  /* 0xfffffffc00fc7947 */ /* 0x000fc0000383ffff */
[----:B------:R-:W-:-:S00]  /*0a60*/  NOP ;  /* 0x0000000000007918 */ /* 0x000fc00000000000 */
        /* <DEDUP_REMOVED lines=9> */
.L_x_5:


//--------------------- .nv.shared.reserved.0     --------------------------
	.section	.nv.shared.reserved.0,"aw",@nobits
	.weak		__nv_reservedSMEM_offset_0_alias
	.size		__nv_reservedSMEM_offset_0_alias, 0, 64
	.other		__nv_reservedSMEM_offset_0_alias,@"STO_CUDA_RESERVED_SHARED STV_DEFAULT"
__nv_reservedSMEM_offset_0_alias:
	.zero		0
	.zero		64


//--------------------- .nv.constant0._Z10matrixMultPiS_S_i --------------------------
	.section	.nv.constant0._Z10matrixMultPiS_S_i,"a",@progbits
	.sectionflags	@""
	.align	4
.nv.constant0._Z10matrixMultPiS_S_i:
	.zero		924


//--------------------- SYMBOLS --------------------------

	.type		.nv.reservedSmem.offset0,@object
	.size		.nv.reservedSmem.offset0,0x4
